	.version 3.1
	.target sm_20

        .global .u64 mem0;
        .global .u32 mem1;

	.entry main 
	{
           .reg .u64 a, b, c, d;
           .reg .u32 p, q, r, s;
           

           ld.global.v2.u64  {a, b}, [mem0];
           div.u64           c, a, b;
           rem.u64           d, a, b;
           st.global.v2.u64  [mem0], {c, d};

           ld.global.v2.u64  {a, b}, [mem0];
           div.s64           c, a, b;
           rem.s64           d, a, b;
           st.global.v2.u64  [mem0], {c, d};


           ld.global.v2.u32  {p, q}, [mem1];
           div.u32           r, p, q;
           rem.u32           s, p, q;
           st.global.v2.u32  [mem1], {r, s};

           ld.global.v2.u32  {p, q}, [mem1];
           div.s32           r, p, q;
           rem.s32           s, p, q;
           st.global.v2.u32  [mem1], {r, s};

           exit;
        }



// ===== COMPILED SASS (sm_100) =====

	.target	sm_100

	.elftype	@"ET_EXEC"


//--------------------- .note.nv.tkinfo           --------------------------
	.section	.note.nv.tkinfo,"",@"SHT_NOTE"
	.sectionflags	@"SHF_NOTE_NV_TKINFO"
	.tkinfo
        /*0018*/ 	.word	0x00000002
        /*0030*/ 	.string	""
        /*0030*/ 	.string	"ptxas"
        /*0030*/ 	.string	"Cuda compilation tools, release 13.0, V13.0.88"
        /*0030*/ 	.string	"Build cuda_13.0.r13.0/compiler.36424714_0"
        /*0030*/ 	.string	"-arch sm_100 "



//--------------------- .note.nv.cuinfo           --------------------------
	.section	.note.nv.cuinfo,"",@"SHT_NOTE"
	.sectionflags	@"SHF_NOTE_NV_CUINFO"
        /*0018*/ 	.short	0x0002
        /*001a*/ 	.short	0x0014
        /*001c*/ 	.short	0x0082
	.zero		2


//--------------------- .nv.info                  --------------------------
	.section	.nv.info,"",@"SHT_CUDA_INFO"
	.align	4


	//----- nvinfo : EIATTR_REGCOUNT
	.align		4
        /*0000*/ 	.byte	0x04, 0x2f
        /*0002*/ 	.short	(.L_3 - .L_2)
	.align		4
.L_2:
        /*0004*/ 	.word	index@(main)
        /*0008*/ 	.word	0x00000016


	//----- nvinfo : EIATTR_FRAME_SIZE
	.align		4
.L_3:
        /*000c*/ 	.byte	0x04, 0x11
        /*000e*/ 	.short	(.L_5 - .L_4)
	.align		4
.L_4:
        /*0010*/ 	.word	index@($__internal_3_$__cuda_sm20_rem_u64)
        /*0014*/ 	.word	0x00000000


	//----- nvinfo : EIATTR_FRAME_SIZE
	.align		4
.L_5:
        /*0018*/ 	.byte	0x04, 0x11
        /*001a*/ 	.short	(.L_7 - .L_6)
	.align		4
.L_6:
        /*001c*/ 	.word	index@($__internal_2_$__cuda_sm20_rem_s64)
        /*0020*/ 	.word	0x00000000


	//----- nvinfo : EIATTR_FRAME_SIZE
	.align		4
.L_7:
        /*0024*/ 	.byte	0x04, 0x11
        /*0026*/ 	.short	(.L_9 - .L_8)
	.align		4
.L_8:
        /*0028*/ 	.word	index@($__internal_1_$__cuda_sm20_div_u64)
        /*002c*/ 	.word	0x00000000


	//----- nvinfo : EIATTR_FRAME_SIZE
	.align		4
.L_9:
        /*0030*/ 	.byte	0x04, 0x11
        /*0032*/ 	.short	(.L_11 - .L_10)
	.align		4
.L_10:
        /*0034*/ 	.word	index@($__internal_0_$__cuda_sm20_div_s64)
        /*0038*/ 	.word	0x00000000


	//----- nvinfo : EIATTR_FRAME_SIZE
	.align		4
.L_11:
        /*003c*/ 	.byte	0x04, 0x11
        /*003e*/ 	.short	(.L_13 - .L_12)
	.align		4
.L_12:
        /*0040*/ 	.word	index@(main)
        /*0044*/ 	.word	0x00000000


	//----- nvinfo : EIATTR_MIN_STACK_SIZE
	.align		4
.L_13:
        /*0048*/ 	.byte	0x04, 0x12
        /*004a*/ 	.short	(.L_15 - .L_14)
	.align		4
.L_14:
        /*004c*/ 	.word	index@(main)
        /*0050*/ 	.word	0x00000000
.L_15:


//--------------------- .nv.compat                --------------------------
	.section	.nv.compat,"",@"SHT_CUDA_COMPAT_INFO"
	.align	4
        /*0000*/ 	.byte	0x02, 0x09, 0x00, 0x00, 0x02, 0x02, 0x01, 0x00, 0x02, 0x05, 0x05, 0x00, 0x03, 0x07, 0x01, 0x01
        /*0010*/ 	.byte	0x02, 0x03, 0x00, 0x00, 0x02, 0x06, 0x01, 0x00, 0x04, 0x0b, 0x08, 0x00, 0x09, 0x00, 0x00, 0x00
        /*0020*/ 	.byte	0x00, 0x00, 0x00, 0x00


//--------------------- .nv.info.main             --------------------------
	.section	.nv.info.main,"",@"SHT_CUDA_INFO"
	.sectionflags	@""
	.align	4


	//----- nvinfo : EIATTR_CUDA_API_VERSION
	.align		4
        /*0000*/ 	.byte	0x04, 0x37
        /*0002*/ 	.short	(.L_17 - .L_16)
.L_16:
        /*0004*/ 	.word	0x00000082


	//----- nvinfo : EIATTR_SPARSE_MMA_MASK
	.align		4
.L_17:
        /*0008*/ 	.byte	0x03, 0x50
        /*000a*/ 	.short	0x0000


	//----- nvinfo : EIATTR_MAXREG_COUNT
	.align		4
        /*000c*/ 	.byte	0x03, 0x1b
        /*000e*/ 	.short	0x00ff


	//----- nvinfo : EIATTR_MERCURY_ISA_VERSION
	.align		4
        /*0010*/ 	.byte	0x03, 0x5f
        /*0012*/ 	.short	0x0101


	//----- nvinfo : EIATTR_VRC_CTA_INIT_COUNT
	.align		4
        /*0014*/ 	.byte	0x02, 0x4a
	.zero		1
	.zero		1


	//----- nvinfo : EIATTR_EXIT_INSTR_OFFSETS
	.align		4
        /*0018*/ 	.byte	0x04, 0x1c
        /*001a*/ 	.short	(.L_19 - .L_18)


	//   ....[0]....
.L_18:
        /*001c*/ 	.word	0x00000480


	//----- nvinfo : EIATTR_CRS_STACK_SIZE
	.align		4
.L_19:
        /*0020*/ 	.byte	0x04, 0x1e
        /*0022*/ 	.short	(.L_21 - .L_20)
.L_20:
        /*0024*/ 	.word	0x00000000


	//----- nvinfo : EIATTR_SW_WAR
	.align		4
.L_21:
        /*0028*/ 	.byte	0x04, 0x36
        /*002a*/ 	.short	(.L_23 - .L_22)
.L_22:
        /*002c*/ 	.word	0x00000008
.L_23:


//--------------------- .nv.callgraph             --------------------------
	.section	.nv.callgraph,"",@"SHT_CUDA_CALLGRAPH"
	.align	4
	.sectionentsize	8
	.align		4
        /*0000*/ 	.word	0x00000000
	.align		4
        /*0004*/ 	.word	0xffffffff
	.align		4
        /*0008*/ 	.word	0x00000000
	.align		4
        /*000c*/ 	.word	0xfffffffe
	.align		4
        /*0010*/ 	.word	0x00000000
	.align		4
        /*0014*/ 	.word	0xfffffffd
	.align		4
        /*0018*/ 	.word	0x00000000
	.align		4
        /*001c*/ 	.word	0xfffffffc


//--------------------- .nv.constant4             --------------------------
	.section	.nv.constant4,"a",@progbits
	.align	8
	.align		8
.nv.constant4:
        /*0000*/ 	.dword	mem0
	.align		8
        /*0008*/ 	.dword	mem1


//--------------------- .text.main                --------------------------
	.section	.text.main,"ax",@progbits
	.align	128
.text.main:
        .type           main,@function
        .size           main,(.L_x_1 - main)
        .other          main,@"STO_CUDA_ENTRY STV_DEFAULT"
main:
[----:B------:R-:W-:Y:S08]  /*0000*/  LDC R1, c[0x0][0x37c] ;  /* 0x0000df00ff017b82 */ /* 0x000ff00000000800 */
[----:B------:R-:W0:Y:S01]  /*0010*/  LDC.64 R8, c[0x4][RZ] ;  /* 0x01000000ff087b82 */ /* 0x000e220000000a00 */
[----:B------:R-:W0:Y:S02]  /*0020*/  LDCU.64 UR4, c[0x0][0x358] ;  /* 0x00006b00ff0477ac */ /* 0x000e240008000a00 */
[----:B0-----:R-:W5:Y:S01]  /*0030*/  LDG.E.128 R8, desc[UR4][R8.64] ;  /* 0x0000000408087981 */ /* 0x001f62000c1e1d00 */
[----:B------:R-:W-:-:S07]  /*0040*/  MOV R0, 0x60 ;  /* 0x0000006000007802 */ /* 0x000fce0000000f00 */
[----:B-----5:R-:W-:Y:S05]  /*0050*/  CALL.REL.NOINC `($__internal_1_$__cuda_sm20_div_u64) ;  /* 0x00000008005c7944 */ /* 0x020fea0003c00000 */
[----:B------:R-:W-:-:S07]  /*0060*/  MOV R0, 0x80 ;  /* 0x0000008000007802 */ /* 0x000fce0000000f00 */
[----:B------:R-:W-:Y:S05]  /*0070*/  CALL.REL.NOINC `($__internal_3_$__cuda_sm20_rem_u64) ;  /* 0x00000010009c7944 */ /* 0x000fea0003c00000 */
[----:B------:R-:W0:Y:S01]  /*0080*/  LDC.64 R2, c[0x4][RZ] ;  /* 0x01000000ff027b82 */ /* 0x000e220000000a00 */
[----:B------:R-:W-:Y:S01]  /*0090*/  MOV R0, 0xc0 ;  /* 0x000000c000007802 */ /* 0x000fe20000000f00 */
[----:B0-----:R0:W-:Y:S06]  /*00a0*/  STG.E.128 desc[UR4][R2.64], R4 ;  /* 0x0000000402007986 */ /* 0x0011ec000c101d04 */
[----:B0-----:R-:W-:Y:S05]  /*00b0*/  CALL.REL.NOINC `($__internal_0_$__cuda_sm20_div_s64) ;  /* 0x0000000000f47944 */ /* 0x001fea0003c00000 */
[----:B------:R-:W-:-:S07]  /*00c0*/  MOV R0, 0xe0 ;  /* 0x000000e000007802 */ /* 0x000fce0000000f00 */
[----:B------:R-:W-:Y:S05]  /*00d0*/  CALL.REL.NOINC `($__internal_2_$__cuda_sm20_rem_s64) ;  /* 0x0000000c004c7944 */ /* 0x000fea0003c00000 */
[----:B------:R-:W0:Y:S08]  /*00e0*/  LDC.64 R4, c[0x4][RZ] ;  /* 0x01000000ff047b82 */ /* 0x000e300000000a00 */
[----:B------:R-:W1:Y:S01]  /*00f0*/  LDC.64 R2, c[0x4][0x8] ;  /* 0x01000200ff027b82 */ /* 0x000e620000000a00 */
[----:B0-----:R0:W-:Y:S04]  /*0100*/  STG.E.128 desc[UR4][R4.64], R8 ;  /* 0x0000000804007986 */ /* 0x0011e8000c101d04 */
[----:B-1----:R-:W2:Y:S02]  /*0110*/  LDG.E.64 R12, desc[UR4][R2.64] ;  /* 0x00000004020c7981 */ /* 0x002ea4000c1e1b00 */
[----:B--2---:R-:W1:Y:S01]  /*0120*/  I2F.U32.RP R0, R13 ;  /* 0x0000000d00007306 */ /* 0x004e620000209000 */
[----:B------:R-:W-:Y:S01]  /*0130*/  IMAD.MOV R15, RZ, RZ, -R13 ;  /* 0x000000ffff0f7224 */ /* 0x000fe200078e0a0d */
[----:B------:R-:W-:-:S02]  /*0140*/  ISETP.NE.U32.AND P2, PT, R13, RZ, PT ;  /* 0x000000ff0d00720c */ /* 0x000fc40003f45070 */
[----:B0-----:R-:W-:-:S04]  /*0150*/  LOP3.LUT R9, RZ, R13, RZ, 0x33, !PT ;  /* 0x0000000dff097212 */ /* 0x001fc800078e33ff */
[----:B-1----:R-:W0:Y:S02]  /*0160*/  MUFU.RCP R0, R0 ;  /* 0x0000000000007308 */ /* 0x002e240000001000 */
[----:B0-----:R-:W-:-:S06]  /*0170*/  VIADD R6, R0, 0xffffffe ;  /* 0x0ffffffe00067836 */ /* 0x001fcc0000000000 */
[----:B------:R0:W1:Y:S02]  /*0180*/  F2I.FTZ.U32.TRUNC.NTZ R7, R6 ;  /* 0x0000000600077305 */ /* 0x000064000021f000 */
[----:B0-----:R-:W-:Y:S02]  /*0190*/  IMAD.MOV.U32 R6, RZ, RZ, RZ ;  /* 0x000000ffff067224 */ /* 0x001fe400078e00ff */
[----:B-1----:R-:W-:-:S04]  /*01a0*/  IMAD R15, R15, R7, RZ ;  /* 0x000000070f0f7224 */ /* 0x002fc800078e02ff */
[----:B------:R-:W-:-:S06]  /*01b0*/  IMAD.HI.U32 R7, R7, R15, R6 ;  /* 0x0000000f07077227 */ /* 0x000fcc00078e0006 */
[----:B------:R-:W-:-:S05]  /*01c0*/  IMAD.HI.U32 R4, R7, R12, RZ ;  /* 0x0000000c07047227 */ /* 0x000fca00078e00ff */
[----:B------:R-:W-:-:S05]  /*01d0*/  IADD3 R5, PT, PT, -R4, RZ, RZ ;  /* 0x000000ff04057210 */ /* 0x000fca0007ffe1ff */
[----:B------:R-:W-:-:S05]  /*01e0*/  IMAD R12, R13, R5, R12 ;  /* 0x000000050d0c7224 */ /* 0x000fca00078e020c */
[----:B------:R-:W-:-:S13]  /*01f0*/  ISETP.GE.U32.AND P0, PT, R12, R13, PT ;  /* 0x0000000d0c00720c */ /* 0x000fda0003f06070 */
[----:B------:R-:W-:Y:S01]  /*0200*/  @P0 IMAD.IADD R12, R12, 0x1, -R13 ;  /* 0x000000010c0c0824 */ /* 0x000fe200078e0a0d */
[----:B------:R-:W-:-:S04]  /*0210*/  @P0 IADD3 R4, PT, PT, R4, 0x1, RZ ;  /* 0x0000000104040810 */ /* 0x000fc80007ffe0ff */
[----:B------:R-:W-:-:S13]  /*0220*/  ISETP.GE.U32.AND P1, PT, R12, R13, PT ;  /* 0x0000000d0c00720c */ /* 0x000fda0003f26070 */
[----:B------:R-:W-:Y:S02]  /*0230*/  @P1 IMAD.IADD R12, R12, 0x1, -R13 ;  /* 0x000000010c0c1824 */ /* 0x000fe400078e0a0d */
[----:B------:R-:W-:-:S03]  /*0240*/  @P1 VIADD R4, R4, 0x1 ;  /* 0x0000000104041836 */ /* 0x000fc60000000000 */
[C---:B------:R-:W-:Y:S02]  /*0250*/  SEL R5, R9.reuse, R12, !P2 ;  /* 0x0000000c09057207 */ /* 0x040fe40005000000 */
[----:B------:R-:W-:Y:S02]  /*0260*/  SEL R4, R9, R4, !P2 ;  /* 0x0000000409047207 */ /* 0x000fe40005000000 */
[----:B------:R-:W-:Y:S02]  /*0270*/  IABS R11, R5 ;  /* 0x00000005000b7213 */ /* 0x000fe40000000000 */
[----:B------:R-:W-:Y:S01]  /*0280*/  IABS R13, R4 ;  /* 0x00000004000d7213 */ /* 0x000fe20000000000 */
[----:B------:R-:W-:Y:S01]  /*0290*/  STG.E.64 desc[UR4][R2.64], R4 ;  /* 0x0000000402007986 */ /* 0x000fe2000c101b04 */
[----:B------:R-:W0:Y:S01]  /*02a0*/  I2F.RP R0, R11 ;  /* 0x0000000b00007306 */ /* 0x000e220000209400 */
[----:B------:R-:W-:-:S07]  /*02b0*/  ISETP.GE.AND P0, PT, R4, RZ, PT ;  /* 0x000000ff0400720c */ /* 0x000fce0003f06270 */
[----:B0-----:R-:W0:Y:S02]  /*02c0*/  MUFU.RCP R0, R0 ;  /* 0x0000000000007308 */ /* 0x001e240000001000 */
[----:B0-----:R-:W-:-:S06]  /*02d0*/  VIADD R6, R0, 0xffffffe ;  /* 0x0ffffffe00067836 */ /* 0x001fcc0000000000 */
[----:B------:R0:W1:Y:S02]  /*02e0*/  F2I.FTZ.U32.TRUNC.NTZ R7, R6 ;  /* 0x0000000600077305 */ /* 0x000064000021f000 */
[----:B0-----:R-:W-:Y:S02]  /*02f0*/  IMAD.MOV.U32 R6, RZ, RZ, RZ ;  /* 0x000000ffff067224 */ /* 0x001fe400078e00ff */
[----:B-1----:R-:W-:-:S04]  /*0300*/  IMAD.MOV R8, RZ, RZ, -R7 ;  /* 0x000000ffff087224 */ /* 0x002fc800078e0a07 */
[----:B------:R-:W-:Y:S01]  /*0310*/  IMAD R9, R8, R11, RZ ;  /* 0x0000000b08097224 */ /* 0x000fe200078e02ff */
[----:B------:R-:W-:-:S03]  /*0320*/  IABS R8, R5 ;  /* 0x0000000500087213 */ /* 0x000fc60000000000 */
[----:B------:R-:W-:Y:S01]  /*0330*/  IMAD.HI.U32 R6, R7, R9, R6 ;  /* 0x0000000907067227 */ /* 0x000fe200078e0006 */
[----:B------:R-:W-:Y:S02]  /*0340*/  IADD3 R0, PT, PT, RZ, -R8, RZ ;  /* 0x80000008ff007210 */ /* 0x000fe40007ffe0ff */
[----:B------:R-:W-:-:S03]  /*0350*/  LOP3.LUT R7, R4, R5, RZ, 0x3c, !PT ;  /* 0x0000000504077212 */ /* 0x000fc600078e3cff */
[----:B------:R-:W-:Y:S01]  /*0360*/  IMAD.HI.U32 R6, R6, R13, RZ ;  /* 0x0000000d06067227 */ /* 0x000fe200078e00ff */
[----:B------:R-:W-:-:S03]  /*0370*/  ISETP.GE.AND P1, PT, R7, RZ, PT ;  /* 0x000000ff0700720c */ /* 0x000fc60003f26270 */
[----:B------:R-:W-:-:S05]  /*0380*/  IMAD R0, R6, R0, R13 ;  /* 0x0000000006007224 */ /* 0x000fca00078e020d */
[----:B------:R-:W-:-:S13]  /*0390*/  ISETP.GT.U32.AND P3, PT, R11, R0, PT ;  /* 0x000000000b00720c */ /* 0x000fda0003f64070 */
[--C-:B------:R-:W-:Y:S02]  /*03a0*/  @!P3 IMAD.IADD R0, R0, 0x1, -R11.reuse ;  /* 0x000000010000b824 */ /* 0x100fe400078e0a0b */
[----:B------:R-:W-:Y:S02]  /*03b0*/  @!P3 VIADD R6, R6, 0x1 ;  /* 0x000000010606b836 */ /* 0x000fe40000000000 */
[C---:B------:R-:W-:Y:S01]  /*03c0*/  IMAD.IADD R7, R0.reuse, 0x1, -R11 ;  /* 0x0000000100077824 */ /* 0x040fe200078e0a0b */
[----:B------:R-:W-:Y:S02]  /*03d0*/  ISETP.GE.U32.AND P2, PT, R0, R11, PT ;  /* 0x0000000b0000720c */ /* 0x000fe40003f46070 */
[----:B------:R-:W-:-:S04]  /*03e0*/  ISETP.GT.U32.AND P3, PT, R11, R0, PT ;  /* 0x000000000b00720c */ /* 0x000fc80003f64070 */
[----:B------:R-:W-:Y:S02]  /*03f0*/  SEL R0, R7, R0, !P3 ;  /* 0x0000000007007207 */ /* 0x000fe40005800000 */
[----:B------:R-:W-:-:S03]  /*0400*/  LOP3.LUT R7, RZ, R5, RZ, 0x33, !PT ;  /* 0x00000005ff077212 */ /* 0x000fc600078e33ff */
[----:B------:R-:W-:Y:S02]  /*0410*/  @!P0 IMAD.MOV R0, RZ, RZ, -R0 ;  /* 0x000000ffff008224 */ /* 0x000fe400078e0a00 */
[----:B------:R-:W-:Y:S02]  /*0420*/  @P2 IADD3 R6, PT, PT, R6, 0x1, RZ ;  /* 0x0000000106062810 */ /* 0x000fe40007ffe0ff */
[----:B------:R-:W-:-:S03]  /*0430*/  ISETP.NE.AND P2, PT, R5, RZ, PT ;  /* 0x000000ff0500720c */ /* 0x000fc60003f45270 */
[----:B------:R-:W-:Y:S01]  /*0440*/  @!P1 IMAD.MOV R6, RZ, RZ, -R6 ;  /* 0x000000ffff069224 */ /* 0x000fe200078e0a06 */
[----:B------:R-:W-:-:S04]  /*0450*/  SEL R9, R7, R0, !P2 ;  /* 0x0000000007097207 */ /* 0x000fc80005000000 */
[----:B------:R-:W-:-:S05]  /*0460*/  SEL R8, R7, R6, !P2 ;  /* 0x0000000607087207 */ /* 0x000fca0005000000 */
[----:B------:R-:W-:Y:S01]  /*0470*/  STG.E.64 desc[UR4][R2.64], R8 ;  /* 0x0000000802007986 */ /* 0x000fe2000c101b04 */
[----:B------:R-:W-:Y:S05]  /*0480*/  EXIT ;  /* 0x000000000000794d */ /* 0x000fea0003800000 */
        .weak           $__internal_0_$__cuda_sm20_div_s64
        .type           $__internal_0_$__cuda_sm20_div_s64,@function
        .size           $__internal_0_$__cuda_sm20_div_s64,($__internal_1_$__cuda_sm20_div_u64 - $__internal_0_$__cuda_sm20_div_s64)
$__internal_0_$__cuda_sm20_div_s64:
[-C--:B------:R-:W-:Y:S02]  /*0490*/  IADD3 R3, P1, PT, RZ, -R6.reuse, RZ ;  /* 0x80000006ff037210 */ /* 0x080fe40007f3e0ff */
[----:B------:R-:W-:Y:S02]  /*04a0*/  ISETP.GE.AND P0, PT, R7, RZ, PT ;  /* 0x000000ff0700720c */ /* 0x000fe40003f06270 */
[----:B------:R-:W-:Y:S01]  /*04b0*/  ISETP.GE.AND P3, PT, R5, RZ, PT ;  /* 0x000000ff0500720c */ /* 0x000fe20003f66270 */
[----:B------:R-:W-:Y:S01]  /*04c0*/  IMAD.X R9, RZ, RZ, ~R7, P1 ;  /* 0x000000ffff097224 */ /* 0x000fe200008e0e07 */
[----:B------:R-:W-:-:S04]  /*04d0*/  SEL R2, R3, R6, !P0 ;  /* 0x0000000603027207 */ /* 0x000fc80004000000 */
[----:B------:R-:W-:-:S04]  /*04e0*/  SEL R3, R9, R7, !P0 ;  /* 0x0000000709037207 */ /* 0x000fc80004000000 */
[----:B------:R-:W0:Y:S08]  /*04f0*/  I2F.U64.RP R12, R2 ;  /* 0x00000002000c7312 */ /* 0x000e300000309000 */
[----:B0-----:R-:W0:Y:S02]  /*0500*/  MUFU.RCP R12, R12 ;  /* 0x0000000c000c7308 */ /* 0x001e240000001000 */
[----:B0-----:R-:W-:-:S06]  /*0510*/  IADD3 R8, PT, PT, R12, 0x1ffffffe, RZ ;  /* 0x1ffffffe0c087810 */ /* 0x001fcc0007ffe0ff */
[----:B------:R-:W0:Y:S02]  /*0520*/  F2I.U64.TRUNC R8, R8 ;  /* 0x0000000800087311 */ /* 0x000e24000020d800 */
[----:B0-----:R-:W-:-:S04]  /*0530*/  IMAD.WIDE.U32 R10, R8, R2, RZ ;  /* 0x00000002080a7225 */ /* 0x001fc800078e00ff */
[----:B------:R-:W-:Y:S01]  /*0540*/  IMAD R11, R8, R3, R11 ;  /* 0x00000003080b7224 */ /* 0x000fe200078e020b */
[----:B------:R-:W-:-:S03]  /*0550*/  IADD3 R13, P0, PT, RZ, -R10, RZ ;  /* 0x8000000aff0d7210 */ /* 0x000fc60007f1e0ff */
[----:B------:R-:W-:Y:S02]  /*0560*/  IMAD R11, R9, R2, R11 ;  /* 0x00000002090b7224 */ /* 0x000fe400078e020b */
[----:B------:R-:W-:-:S04]  /*0570*/  IMAD.HI.U32 R10, R8, R13, RZ ;  /* 0x0000000d080a7227 */ /* 0x000fc800078e00ff */
[----:B------:R-:W-:Y:S02]  /*0580*/  IMAD.X R15, RZ, RZ, ~R11, P0 ;  /* 0x000000ffff0f7224 */ /* 0x000fe400000e0e0b */
[----:B------:R-:W-:Y:S02]  /*0590*/  IMAD.MOV.U32 R11, RZ, RZ, R8 ;  /* 0x000000ffff0b7224 */ /* 0x000fe400078e0008 */
[-C--:B------:R-:W-:Y:S02]  /*05a0*/  IMAD R17, R9, R15.reuse, RZ ;  /* 0x0000000f09117224 */ /* 0x080fe400078e02ff */
[----:B------:R-:W-:-:S04]  /*05b0*/  IMAD.WIDE.U32 R10, P0, R8, R15, R10 ;  /* 0x0000000f080a7225 */ /* 0x000fc8000780000a */
[----:B------:R-:W-:-:S04]  /*05c0*/  IMAD.HI.U32 R15, R9, R15, RZ ;  /* 0x0000000f090f7227 */ /* 0x000fc800078e00ff */
[----:B------:R-:W-:-:S05]  /*05d0*/  IMAD.HI.U32 R10, P1, R9, R13, R10 ;  /* 0x0000000d090a7227 */ /* 0x000fca000782000a */
[----:B------:R-:W-:Y:S01]  /*05e0*/  IADD3 R11, P2, PT, R17, R10, RZ ;  /* 0x0000000a110b7210 */ /* 0x000fe20007f5e0ff */
[----:B------:R-:W-:Y:S01]  /*05f0*/  IMAD.X R10, R15, 0x1, R9, P0 ;  /* 0x000000010f0a7824 */ /* 0x000fe200000e0609 */
[----:B------:R-:W-:-:S03]  /*0600*/  IADD3 R15, P4, PT, RZ, -R4, RZ ;  /* 0x80000004ff0f7210 */ /* 0x000fc60007f9e0ff */
[----:B------:R-:W-:Y:S01]  /*0610*/  IMAD.WIDE.U32 R8, R11, R2, RZ ;  /* 0x000000020b087225 */ /* 0x000fe200078e00ff */
[----:B------:R-:W-:-:S03]  /*0620*/  IADD3.X R13, PT, PT, RZ, RZ, R10, P2, P1 ;  /* 0x000000ffff0d7210 */ /* 0x000fc600017e240a */
[----:B------:R-:W-:Y:S01]  /*0630*/  IMAD R9, R11, R3, R9 ;  /* 0x000000030b097224 */ /* 0x000fe200078e0209 */
[----:B------:R-:W-:Y:S02]  /*0640*/  IADD3 R17, P0, PT, RZ, -R8, RZ ;  /* 0x80000008ff117210 */ /* 0x000fe40007f1e0ff */
[----:B------:R-:W-:Y:S01]  /*0650*/  SEL R8, R15, R4, !P3 ;  /* 0x000000040f087207 */ /* 0x000fe20005800000 */
[----:B------:R-:W-:Y:S02]  /*0660*/  IMAD R9, R13, R2, R9 ;  /* 0x000000020d097224 */ /* 0x000fe400078e0209 */
[----:B------:R-:W-:-:S03]  /*0670*/  IMAD.HI.U32 R10, R11, R17, RZ ;  /* 0x000000110b0a7227 */ /* 0x000fc600078e00ff */
[----:B------:R-:W-:-:S05]  /*0680*/  IADD3.X R12, PT, PT, RZ, ~R9, RZ, P0, !PT ;  /* 0x80000009ff0c7210 */ /* 0x000fca00007fe4ff */
[----:B------:R-:W-:-:S04]  /*0690*/  IMAD.WIDE.U32 R10, P0, R11, R12, R10 ;  /* 0x0000000c0b0a7225 */ /* 0x000fc8000780000a */
[----:B------:R-:W-:-:S04]  /*06a0*/  IMAD.HI.U32 R9, P1, R13, R17, R10 ;  /* 0x000000110d097227 */ /* 0x000fc8000782000a */
[CC--:B------:R-:W-:Y:S02]  /*06b0*/  IMAD R10, R13.reuse, R12.reuse, RZ ;  /* 0x0000000c0d0a7224 */ /* 0x0c0fe400078e02ff */
[----:B------:R-:W-:-:S03]  /*06c0*/  IMAD.HI.U32 R12, R13, R12, RZ ;  /* 0x0000000c0d0c7227 */ /* 0x000fc600078e00ff */
[----:B------:R-:W-:Y:S01]  /*06d0*/  IADD3 R9, P2, PT, R10, R9, RZ ;  /* 0x000000090a097210 */ /* 0x000fe20007f5e0ff */
[----:B------:R-:W-:Y:S02]  /*06e0*/  IMAD.X R11, RZ, RZ, ~R5, P4 ;  /* 0x000000ffff0b7224 */ /* 0x000fe400020e0e05 */
[----:B------:R-:W-:Y:S02]  /*06f0*/  IMAD.X R13, R12, 0x1, R13, P0 ;  /* 0x000000010c0d7824 */ /* 0x000fe400000e060d */
[----:B------:R-:W-:Y:S01]  /*0700*/  IMAD.HI.U32 R10, R9, R8, RZ ;  /* 0x00000008090a7227 */ /* 0x000fe200078e00ff */
[----:B------:R-:W-:Y:S02]  /*0710*/  SEL R12, R11, R5, !P3 ;  /* 0x000000050b0c7207 */ /* 0x000fe40005800000 */
[----:B------:R-:W-:Y:S01]  /*0720*/  IADD3.X R13, PT, PT, RZ, RZ, R13, P2, P1 ;  /* 0x000000ffff0d7210 */ /* 0x000fe200017e240d */
[----:B------:R-:W-:Y:S02]  /*0730*/  IMAD.MOV.U32 R11, RZ, RZ, RZ ;  /* 0x000000ffff0b7224 */ /* 0x000fe400078e00ff */
[----:B------:R-:W-:-:S04]  /*0740*/  IMAD.WIDE.U32 R10, R9, R12, R10 ;  /* 0x0000000c090a7225 */ /* 0x000fc800078e000a */
[C---:B------:R-:W-:Y:S02]  /*0750*/  IMAD R15, R13.reuse, R12, RZ ;  /* 0x0000000c0d0f7224 */ /* 0x040fe400078e02ff */
[----:B------:R-:W-:-:S04]  /*0760*/  IMAD.HI.U32 R10, P0, R13, R8, R10 ;  /* 0x000000080d0a7227 */ /* 0x000fc8000780000a */
[----:B------:R-:W-:Y:S01]  /*0770*/  IMAD.HI.U32 R9, R13, R12, RZ ;  /* 0x0000000c0d097227 */ /* 0x000fe200078e00ff */
[----:B------:R-:W-:-:S04]  /*0780*/  IADD3 R13, P1, PT, R15, R10, RZ ;  /* 0x0000000a0f0d7210 */ /* 0x000fc80007f3e0ff */
[----:B------:R-:W-:Y:S01]  /*0790*/  IADD3.X R9, PT, PT, R9, RZ, RZ, P0, !PT ;  /* 0x000000ff09097210 */ /* 0x000fe200007fe4ff */
[----:B------:R-:W-:-:S04]  /*07a0*/  IMAD.WIDE.U32 R10, R13, R2, RZ ;  /* 0x000000020d0a7225 */ /* 0x000fc800078e00ff */
[----:B------:R-:W-:Y:S01]  /*07b0*/  IMAD.X R9, RZ, RZ, R9, P1 ;  /* 0x000000ffff097224 */ /* 0x000fe200008e0609 */
[----:B------:R-:W-:Y:S01]  /*07c0*/  IADD3 R17, P1, PT, -R10, R8, RZ ;  /* 0x000000080a117210 */ /* 0x000fe20007f3e1ff */
[C---:B------:R-:W-:Y:S01]  /*07d0*/  IMAD R11, R13.reuse, R3, R11 ;  /* 0x000000030d0b7224 */ /* 0x040fe200078e020b */
[----:B------:R-:W-:Y:S02]  /*07e0*/  IADD3 R8, P2, PT, R13, 0x1, RZ ;  /* 0x000000010d087810 */ /* 0x000fe40007f5e0ff */
[-C--:B------:R-:W-:Y:S01]  /*07f0*/  ISETP.GE.U32.AND P0, PT, R17, R2.reuse, PT ;  /* 0x000000021100720c */ /* 0x080fe20003f06070 */
[----:B------:R-:W-:Y:S01]  /*0800*/  IMAD R11, R9, R2, R11 ;  /* 0x00000002090b7224 */ /* 0x000fe200078e020b */
[----:B------:R-:W-:-:S03]  /*0810*/  IADD3.X R10, PT, PT, RZ, R9, RZ, P2, !PT ;  /* 0x00000009ff0a7210 */ /* 0x000fc600017fe4ff */
[----:B------:R-:W-:Y:S01]  /*0820*/  IMAD.X R19, R12, 0x1, ~R11, P1 ;  /* 0x000000010c137824 */ /* 0x000fe200008e0e0b */
[----:B------:R-:W-:-:S04]  /*0830*/  IADD3 R11, P1, PT, R17, -R2, RZ ;  /* 0x80000002110b7210 */ /* 0x000fc80007f3e0ff */
[C---:B------:R-:W-:Y:S01]  /*0840*/  ISETP.GE.U32.AND.EX P0, PT, R19.reuse, R3, PT, P0 ;  /* 0x000000031300720c */ /* 0x040fe20003f06100 */
[----:B------:R-:W-:-:S03]  /*0850*/  IMAD.X R15, R19, 0x1, ~R3, P1 ;  /* 0x00000001130f7824 */ /* 0x000fc600008e0e03 */
[----:B------:R-:W-:Y:S02]  /*0860*/  SEL R11, R11, R17, P0 ;  /* 0x000000110b0b7207 */ /* 0x000fe40000000000 */
[----:B------:R-:W-:Y:S02]  /*0870*/  SEL R13, R8, R13, P0 ;  /* 0x0000000d080d7207 */ /* 0x000fe40000000000 */
[----:B------:R-:W-:Y:S02]  /*0880*/  SEL R15, R15, R19, P0 ;  /* 0x000000130f0f7207 */ /* 0x000fe40000000000 */
[----:B------:R-:W-:Y:S02]  /*0890*/  ISETP.GE.U32.AND P1, PT, R11, R2, PT ;  /* 0x000000020b00720c */ /* 0x000fe40003f26070 */
[----:B------:R-:W-:Y:S02]  /*08a0*/  SEL R2, R10, R9, P0 ;  /* 0x000000090a027207 */ /* 0x000fe40000000000 */
[----:B------:R-:W-:-:S02]  /*08b0*/  IADD3 R8, P2, PT, R13, 0x1, RZ ;  /* 0x000000010d087810 */ /* 0x000fc40007f5e0ff */
[----:B------:R-:W-:Y:S02]  /*08c0*/  ISETP.GE.U32.AND.EX P0, PT, R15, R3, PT, P1 ;  /* 0x000000030f00720c */ /* 0x000fe40003f06110 */
[----:B------:R-:W-:Y:S01]  /*08d0*/  LOP3.LUT R10, R7, R5, RZ, 0x3c, !PT ;  /* 0x00000005070a7212 */ /* 0x000fe200078e3cff */
[----:B------:R-:W-:Y:S01]  /*08e0*/  IMAD.X R9, RZ, RZ, R2, P2 ;  /* 0x000000ffff097224 */ /* 0x000fe200010e0602 */
[----:B------:R-:W-:Y:S02]  /*08f0*/  SEL R8, R8, R13, P0 ;  /* 0x0000000d08087207 */ /* 0x000fe40000000000 */
[----:B------:R-:W-:Y:S02]  /*0900*/  ISETP.GE.AND P1, PT, R10, RZ, PT ;  /* 0x000000ff0a00720c */ /* 0x000fe40003f26270 */
[----:B------:R-:W-:Y:S02]  /*0910*/  SEL R9, R9, R2, P0 ;  /* 0x0000000209097207 */ /* 0x000fe40000000000 */
[----:B------:R-:W-:-:S02]  /*0920*/  IADD3 R3, P2, PT, RZ, -R8, RZ ;  /* 0x80000008ff037210 */ /* 0x000fc40007f5e0ff */
[----:B------:R-:W-:Y:S02]  /*0930*/  ISETP.NE.U32.AND P0, PT, R6, RZ, PT ;  /* 0x000000ff0600720c */ /* 0x000fe40003f05070 */
[----:B------:R-:W-:Y:S01]  /*0940*/  SEL R8, R3, R8, !P1 ;  /* 0x0000000803087207 */ /* 0x000fe20004800000 */
[----:B------:R-:W-:Y:S02]  /*0950*/  IMAD.X R2, RZ, RZ, ~R9, P2 ;  /* 0x000000ffff027224 */ /* 0x000fe400010e0e09 */
[----:B------:R-:W-:Y:S01]  /*0960*/  HFMA2 R3, -RZ, RZ, 0, 0 ;  /* 0x00000000ff037431 */ /* 0x000fe200000001ff */
[----:B------:R-:W-:Y:S02]  /*0970*/  ISETP.NE.AND.EX P0, PT, R7, RZ, PT, P0 ;  /* 0x000000ff0700720c */ /* 0x000fe40003f05300 */
[----:B------:R-:W-:Y:S01]  /*0980*/  SEL R9, R2, R9, !P1 ;  /* 0x0000000902097207 */ /* 0x000fe20004800000 */
[----:B------:R-:W-:Y:S01]  /*0990*/  IMAD.MOV.U32 R2, RZ, RZ, R0 ;  /* 0x000000ffff027224 */ /* 0x000fe200078e0000 */
[----:B------:R-:W-:-:S02]  /*09a0*/  SEL R8, R8, 0xffffffff, P0 ;  /* 0xffffffff08087807 */ /* 0x000fc40000000000 */
[----:B------:R-:W-:Y:S01]  /*09b0*/  SEL R9, R9, 0xffffffff, P0 ;  /* 0xffffffff09097807 */ /* 0x000fe20000000000 */
[----:B------:R-:W-:Y:S06]  /*09c0*/  RET.REL.NODEC R2 `(main) ;  /* 0xfffffff4028c7950 */ /* 0x000fec0003c3ffff */
        .weak           $__internal_1_$__cuda_sm20_div_u64
        .type           $__internal_1_$__cuda_sm20_div_u64,@function
        .size           $__internal_1_$__cuda_sm20_div_u64,($__internal_2_$__cuda_sm20_rem_s64 - $__internal_1_$__cuda_sm20_div_u64)
$__internal_1_$__cuda_sm20_div_u64:
[----:B------:R-:W0:Y:S08]  /*09d0*/  I2F.U64.RP R6, R10 ;  /* 0x0000000a00067312 */ /* 0x000e300000309000 */
[----:B0-----:R-:W0:Y:S02]  /*09e0*/  MUFU.RCP R6, R6 ;  /* 0x0000000600067308 */ /* 0x001e240000001000 */
[----:B0-----:R-:W-:-:S06]  /*09f0*/  VIADD R2, R6, 0x1ffffffe ;  /* 0x1ffffffe06027836 */ /* 0x001fcc0000000000 */
        /* <DEDUP_REMOVED lines=12> */
[----:B------:R-:W-:Y:S02]  /*0ac0*/  IADD3 R5, P2, PT, R15, R4, RZ ;  /* 0x000000040f057210 */ /* 0x000fe40007f5e0ff */
[----:B------:R-:W-:-:S03]  /*0ad0*/  IADD3.X R4, PT, PT, R13, R3, RZ, P0, !PT ;  /* 0x000000030d047210 */ /* 0x000fc600007fe4ff */
[----:B------:R-:W-:Y:S01]  /*0ae0*/  IMAD.WIDE.U32 R2, R5, R10, RZ ;  /* 0x0000000a05027225 */ /* 0x000fe200078e00ff */
[----:B------:R-:W-:-:S03]  /*0af0*/  IADD3.X R7, PT, PT, RZ, RZ, R4, P2, P1 ;  /* 0x000000ffff077210 */ /* 0x000fc600017e2404 */
[----:B------:R-:W-:Y:S01]  /*0b00*/  IMAD R3, R11, R5, R3 ;  /* 0x000000050b037224 */ /* 0x000fe200078e0203 */
[----:B------:R-:W-:-:S03]  /*0b10*/  IADD3 R13, P0, PT, RZ, -R2, RZ ;  /* 0x80000002ff0d7210 */ /* 0x000fc60007f1e0ff */
[----:B------:R-:W-:Y:S02]  /*0b20*/  IMAD R3, R10, R7, R3 ;  /* 0x000000070a037224 */ /* 0x000fe400078e0203 */
[----:B------:R-:W-:-:S04]  /*0b30*/  IMAD.HI.U32 R4, R5, R13, RZ ;  /* 0x0000000d05047227 */ /* 0x000fc800078e00ff */
[----:B------:R-:W-:Y:S02]  /*0b40*/  IMAD.X R2, RZ, RZ, ~R3, P0 ;  /* 0x000000ffff027224 */ /* 0x000fe400000e0e03 */
[----:B------:R-:W-:Y:S02]  /*0b50*/  IMAD.MOV.U32 R3, RZ, RZ, RZ ;  /* 0x000000ffff037224 */ /* 0x000fe400078e00ff */
[----:B------:R-:W-:-:S04]  /*0b60*/  IMAD.WIDE.U32 R4, P0, R5, R2, R4 ;  /* 0x0000000205047225 */ /* 0x000fc80007800004 */
[C---:B------:R-:W-:Y:S02]  /*0b70*/  IMAD R6, R7.reuse, R2, RZ ;  /* 0x0000000207067224 */ /* 0x040fe400078e02ff */
[----:B------:R-:W-:-:S04]  /*0b80*/  IMAD.HI.U32 R5, P1, R7, R13, R4 ;  /* 0x0000000d07057227 */ /* 0x000fc80007820004 */
[----:B------:R-:W-:Y:S01]  /*0b90*/  IMAD.HI.U32 R2, R7, R2, RZ ;  /* 0x0000000207027227 */ /* 0x000fe200078e00ff */
[----:B------:R-:W-:-:S03]  /*0ba0*/  IADD3 R5, P2, PT, R6, R5, RZ ;  /* 0x0000000506057210 */ /* 0x000fc60007f5e0ff */
[----:B------:R-:W-:Y:S02]  /*0bb0*/  IMAD.X R7, R2, 0x1, R7, P0 ;  /* 0x0000000102077824 */ /* 0x000fe400000e0607 */
[----:B------:R-:W-:-:S03]  /*0bc0*/  IMAD.HI.U32 R2, R5, R8, RZ ;  /* 0x0000000805027227 */ /* 0x000fc600078e00ff */
[----:B------:R-:W-:Y:S01]  /*0bd0*/  IADD3.X R7, PT, PT, RZ, RZ, R7, P2, P1 ;  /* 0x000000ffff077210 */ /* 0x000fe200017e2407 */
[----:B------:R-:W-:-:S04]  /*0be0*/  IMAD.WIDE.U32 R2, R9, R5, R2 ;  /* 0x0000000509027225 */ /* 0x000fc800078e0002 */
[-C--:B------:R-:W-:Y:S02]  /*0bf0*/  IMAD R5, R9, R7.reuse, RZ ;  /* 0x0000000709057224 */ /* 0x080fe400078e02ff */
[----:B------:R-:W-:-:S04]  /*0c00*/  IMAD.HI.U32 R2, P0, R8, R7, R2 ;  /* 0x0000000708027227 */ /* 0x000fc80007800002 */
[----:B------:R-:W-:Y:S01]  /*0c10*/  IMAD.HI.U32 R4, R9, R7, RZ ;  /* 0x0000000709047227 */ /* 0x000fe200078e00ff */
[----:B------:R-:W-:-:S04]  /*0c20*/  IADD3 R5, P1, PT, R5, R2, RZ ;  /* 0x0000000205057210 */ /* 0x000fc80007f3e0ff */
[----:B------:R-:W-:Y:S01]  /*0c30*/  IADD3.X R4, PT, PT, R4, RZ, RZ, P0, !PT ;  /* 0x000000ff04047210 */ /* 0x000fe200007fe4ff */
[----:B------:R-:W-:-:S04]  /*0c40*/  IMAD.WIDE.U32 R2, R5, R10, RZ ;  /* 0x0000000a05027225 */ /* 0x000fc800078e00ff */
[----:B------:R-:W-:Y:S01]  /*0c50*/  IMAD.X R7, RZ, RZ, R4, P1 ;  /* 0x000000ffff077224 */ /* 0x000fe200008e0604 */
[----:B------:R-:W-:Y:S01]  /*0c60*/  IADD3 R15, P1, PT, R8, -R2, RZ ;  /* 0x80000002080f7210 */ /* 0x000fe20007f3e0ff */
[----:B------:R-:W-:Y:S01]  /*0c70*/  IMAD R3, R11, R5, R3 ;  /* 0x000000050b037224 */ /* 0x000fe200078e0203 */
[----:B------:R-:W-:Y:S02]  /*0c80*/  IADD3 R2, P2, PT, R5, 0x1, RZ ;  /* 0x0000000105027810 */ /* 0x000fe40007f5e0ff */
[----:B------:R-:W-:Y:S01]  /*0c90*/  ISETP.GE.U32.AND P0, PT, R15, R10, PT ;  /* 0x0000000a0f00720c */ /* 0x000fe20003f06070 */
[-C--:B------:R-:W-:Y:S01]  /*0ca0*/  IMAD R3, R10, R7.reuse, R3 ;  /* 0x000000070a037224 */ /* 0x080fe200078e0203 */
[----:B------:R-:W-:-:S03]  /*0cb0*/  IADD3.X R4, PT, PT, RZ, R7, RZ, P2, !PT ;  /* 0x00000007ff047210 */ /* 0x000fc600017fe4ff */
[----:B------:R-:W-:Y:S01]  /*0cc0*/  IMAD.X R17, R9, 0x1, ~R3, P1 ;  /* 0x0000000109117824 */ /* 0x000fe200008e0e03 */
[----:B------:R-:W-:-:S04]  /*0cd0*/  IADD3 R13, P1, PT, -R10, R15, RZ ;  /* 0x0000000f0a0d7210 */ /* 0x000fc80007f3e1ff */
[C---:B------:R-:W-:Y:S01]  /*0ce0*/  ISETP.GE.U32.AND.EX P0, PT, R17.reuse, R11, PT, P0 ;  /* 0x0000000b1100720c */ /* 0x040fe20003f06100 */
[----:B------:R-:W-:Y:S01]  /*0cf0*/  IMAD.X R6, R17, 0x1, ~R11, P1 ;  /* 0x0000000111067824 */ /* 0x000fe200008e0e0b */
[----:B------:R-:W-:Y:S02]  /*0d00*/  ISETP.NE.U32.AND P1, PT, R10, RZ, PT ;  /* 0x000000ff0a00720c */ /* 0x000fe40003f25070 */
[----:B------:R-:W-:Y:S02]  /*0d10*/  SEL R13, R13, R15, P0 ;  /* 0x0000000f0d0d7207 */ /* 0x000fe40000000000 */
[----:B------:R-:W-:Y:S02]  /*0d20*/  SEL R3, R2, R5, P0 ;  /* 0x0000000502037207 */ /* 0x000fe40000000000 */
[----:B------:R-:W-:Y:S02]  /*0d30*/  SEL R5, R6, R17, P0 ;  /* 0x0000001106057207 */ /* 0x000fe40000000000 */
[----:B------:R-:W-:-:S02]  /*0d40*/  SEL R2, R4, R7, P0 ;  /* 0x0000000704027207 */ /* 0x000fc40000000000 */
[----:B------:R-:W-:Y:S02]  /*0d50*/  ISETP.GE.U32.AND P0, PT, R13, R10, PT ;  /* 0x0000000a0d00720c */ /* 0x000fe40003f06070 */
[----:B------:R-:W-:Y:S02]  /*0d60*/  IADD3 R4, P2, PT, R3, 0x1, RZ ;  /* 0x0000000103047810 */ /* 0x000fe40007f5e0ff */
[----:B------:R-:W-:Y:S02]  /*0d70*/  ISETP.GE.U32.AND.EX P0, PT, R5, R11, PT, P0 ;  /* 0x0000000b0500720c */ /* 0x000fe40003f06100 */
[----:B------:R-:W-:Y:S01]  /*0d80*/  ISETP.NE.AND.EX P1, PT, R11, RZ, PT, P1 ;  /* 0x000000ff0b00720c */ /* 0x000fe20003f25310 */
[----:B------:R-:W-:Y:S01]  /*0d90*/  IMAD.X R5, RZ, RZ, R2, P2 ;  /* 0x000000ffff057224 */ /* 0x000fe200010e0602 */
[----:B------:R-:W-:Y:S02]  /*0da0*/  SEL R4, R4, R3, P0 ;  /* 0x0000000304047207 */ /* 0x000fe40000000000 */
[----:B------:R-:W-:-:S02]  /*0db0*/  MOV R3, 0x0 ;  /* 0x0000000000037802 */ /* 0x000fc40000000f00 */
[----:B------:R-:W-:Y:S01]  /*0dc0*/  SEL R5, R5, R2, P0 ;  /* 0x0000000205057207 */ /* 0x000fe20000000000 */
[----:B------:R-:W-:Y:S01]  /*0dd0*/  IMAD.MOV.U32 R2, RZ, RZ, R0 ;  /* 0x000000ffff027224 */ /* 0x000fe200078e0000 */
[----:B------:R-:W-:Y:S02]  /*0de0*/  SEL R4, R4, 0xffffffff, P1 ;  /* 0xffffffff04047807 */ /* 0x000fe40000800000 */
[----:B------:R-:W-:Y:S01]  /*0df0*/  SEL R5, R5, 0xffffffff, P1 ;  /* 0xffffffff05057807 */ /* 0x000fe20000800000 */
[----:B------:R-:W-:Y:S06]  /*0e00*/  RET.REL.NODEC R2 `(main) ;  /* 0xfffffff0027c7950 */ /* 0x000fec0003c3ffff */
        .weak           $__internal_2_$__cuda_sm20_rem_s64
        .type           $__internal_2_$__cuda_sm20_rem_s64,@function
        .size           $__internal_2_$__cuda_sm20_rem_s64,($__internal_3_$__cuda_sm20_rem_u64 - $__internal_2_$__cuda_sm20_rem_s64)
$__internal_2_$__cuda_sm20_rem_s64:
[----:B------:R-:W-:Y:S02]  /*0e10*/  IADD3 R3, P1, PT, RZ, -R6, RZ ;  /* 0x80000006ff037210 */ /* 0x000fe40007f3e0ff */
[----:B------:R-:W-:-:S03]  /*0e20*/  ISETP.GE.AND P0, PT, R7, RZ, PT ;  /* 0x000000ff0700720c */ /* 0x000fc60003f06270 */
[----:B------:R-:W-:Y:S01]  /*0e30*/  IMAD.X R11, RZ, RZ, ~R7, P1 ;  /* 0x000000ffff0b7224 */ /* 0x000fe200008e0e07 */
[----:B------:R-:W-:-:S04]  /*0e40*/  SEL R2, R3, R6, !P0 ;  /* 0x0000000603027207 */ /* 0x000fc80004000000 */
[----:B------:R-:W-:-:S04]  /*0e50*/  SEL R3, R11, R7, !P0 ;  /* 0x000000070b037207 */ /* 0x000fc80004000000 */
        /* <DEDUP_REMOVED lines=8> */
[----:B------:R-:W-:-:S03]  /*0ee0*/  IMAD.HI.U32 R12, R10, R15, RZ ;  /* 0x0000000f0a0c7227 */ /* 0x000fc600078e00ff */
[----:B------:R-:W-:Y:S01]  /*0ef0*/  IADD3.X R17, PT, PT, RZ, ~R13, RZ, P0, !PT ;  /* 0x8000000dff117210 */ /* 0x000fe200007fe4ff */
[----:B------:R-:W-:-:S04]  /*0f00*/  IMAD.MOV.U32 R13, RZ, RZ, R10 ;  /* 0x000000ffff0d7224 */ /* 0x000fc800078e000a */
[----:B------:R-:W-:-:S04]  /*0f10*/  IMAD.WIDE.U32 R12, P0, R10, R17, R12 ;  /* 0x000000110a0c7225 */ /* 0x000fc8000780000c */
[C---:B------:R-:W-:Y:S02]  /*0f20*/  IMAD R19, R11.reuse, R17, RZ ;  /* 0x000000110b137224 */ /* 0x040fe400078e02ff */
[----:B------:R-:W-:-:S04]  /*0f30*/  IMAD.HI.U32 R12, P1, R11, R15, R12 ;  /* 0x0000000f0b0c7227 */ /* 0x000fc8000782000c */
[----:B------:R-:W-:Y:S01]  /*0f40*/  IMAD.HI.U32 R17, R11, R17, RZ ;  /* 0x000000110b117227 */ /* 0x000fe200078e00ff */
[----:B------:R-:W-:-:S03]  /*0f50*/  IADD3 R13, P2, PT, R19, R12, RZ ;  /* 0x0000000c130d7210 */ /* 0x000fc60007f5e0ff */
[----:B------:R-:W-:Y:S02]  /*0f60*/  IMAD.X R12, R17, 0x1, R11, P0 ;  /* 0x00000001110c7824 */ /* 0x000fe400000e060b */
[----:B------:R-:W-:-:S03]  /*0f70*/  IMAD.WIDE.U32 R10, R13, R2, RZ ;  /* 0x000000020d0a7225 */ /* 0x000fc600078e00ff */
[----:B------:R-:W-:Y:S01]  /*0f80*/  IADD3.X R15, PT, PT, RZ, RZ, R12, P2, P1 ;  /* 0x000000ffff0f7210 */ /* 0x000fe200017e240c */
[----:B------:R-:W-:Y:S01]  /*0f90*/  IMAD R11, R13, R3, R11 ;  /* 0x000000030d0b7224 */ /* 0x000fe200078e020b */
[----:B------:R-:W-:Y:S02]  /*0fa0*/  IADD3 R17, P0, PT, RZ, -R10, RZ ;  /* 0x8000000aff117210 */ /* 0x000fe40007f1e0ff */
[----:B------:R-:W-:Y:S01]  /*0fb0*/  ISETP.GE.AND P1, PT, R5, RZ, PT ;  /* 0x000000ff0500720c */ /* 0x000fe20003f26270 */
[----:B------:R-:W-:Y:S02]  /*0fc0*/  IMAD R11, R15, R2, R11 ;  /* 0x000000020f0b7224 */ /* 0x000fe400078e020b */
[----:B------:R-:W-:-:S03]  /*0fd0*/  IMAD.HI.U32 R12, R13, R17, RZ ;  /* 0x000000110d0c7227 */ /* 0x000fc600078e00ff */
[----:B------:R-:W-:Y:S02]  /*0fe0*/  IADD3.X R10, PT, PT, RZ, ~R11, RZ, P0, !PT ;  /* 0x8000000bff0a7210 */ /* 0x000fe400007fe4ff */
[----:B------:R-:W-:-:S03]  /*0ff0*/  IADD3 R11, P4, PT, RZ, -R4, RZ ;  /* 0x80000004ff0b7210 */ /* 0x000fc60007f9e0ff */
[----:B------:R-:W-:Y:S01]  /*1000*/  IMAD.WIDE.U32 R12, P0, R13, R10, R12 ;  /* 0x0000000a0d0c7225 */ /* 0x000fe2000780000c */
[----:B------:R-:W-:-:S03]  /*1010*/  SEL R4, R11, R4, !P1 ;  /* 0x000000040b047207 */ /* 0x000fc60004800000 */
[----:B------:R-:W-:Y:S02]  /*1020*/  IMAD.X R11, RZ, RZ, ~R5, P4 ;  /* 0x000000ffff0b7224 */ /* 0x000fe400020e0e05 */
[----:B------:R-:W-:-:S04]  /*1030*/  IMAD.HI.U32 R13, P2, R15, R17, R12 ;  /* 0x000000110f0d7227 */ /* 0x000fc8000784000c */
[CC--:B------:R-:W-:Y:S02]  /*1040*/  IMAD R12, R15.reuse, R10.reuse, RZ ;  /* 0x0000000a0f0c7224 */ /* 0x0c0fe400078e02ff */
[----:B------:R-:W-:-:S03]  /*1050*/  IMAD.HI.U32 R10, R15, R10, RZ ;  /* 0x0000000a0f0a7227 */ /* 0x000fc600078e00ff */
[----:B------:R-:W-:Y:S01]  /*1060*/  IADD3 R13, P3, PT, R12, R13, RZ ;  /* 0x0000000d0c0d7210 */ /* 0x000fe20007f7e0ff */
[----:B------:R-:W-:Y:S01]  /*1070*/  IMAD.X R15, R10, 0x1, R15, P0 ;  /* 0x000000010a0f7824 */ /* 0x000fe200000e060f */
[----:B------:R-:W-:Y:S01]  /*1080*/  SEL R12, R11, R5, !P1 ;  /* 0x000000050b0c7207 */ /* 0x000fe20004800000 */
[----:B------:R-:W-:Y:S02]  /*1090*/  HFMA2 R11, -RZ, RZ, 0, 0 ;  /* 0x00000000ff0b7431 */ /* 0x000fe400000001ff */
[----:B------:R-:W-:Y:S01]  /*10a0*/  IMAD.HI.U32 R10, R13, R4, RZ ;  /* 0x000000040d0a7227 */ /* 0x000fe200078e00ff */
[----:B------:R-:W-:-:S05]  /*10b0*/  IADD3.X R15, PT, PT, RZ, RZ, R15, P3, P2 ;  /* 0x000000ffff0f7210 */ /* 0x000fca0001fe440f */
[----:B------:R-:W-:-:S04]  /*10c0*/  IMAD.HI.U32 R5, R15, R12, RZ ;  /* 0x0000000c0f057227 */ /* 0x000fc800078e00ff */
[----:B------:R-:W-:-:S04]  /*10d0*/  IMAD.WIDE.U32 R10, R13, R12, R10 ;  /* 0x0000000c0d0a7225 */ /* 0x000fc800078e000a */
[C---:B------:R-:W-:Y:S02]  /*10e0*/  IMAD R13, R15.reuse, R12, RZ ;  /* 0x0000000c0f0d7224 */ /* 0x040fe400078e02ff */
[----:B------:R-:W-:-:S04]  /*10f0*/  IMAD.HI.U32 R10, P0, R15, R4, R10 ;  /* 0x000000040f0a7227 */ /* 0x000fc8000780000a */
[----:B------:R-:W-:Y:S01]  /*1100*/  IMAD.X R5, RZ, RZ, R5, P0 ;  /* 0x000000ffff057224 */ /* 0x000fe200000e0605 */
[----:B------:R-:W-:-:S05]  /*1110*/  IADD3 R13, P2, PT, R13, R10, RZ ;  /* 0x0000000a0d0d7210 */ /* 0x000fca0007f5e0ff */
[----:B------:R-:W-:-:S04]  /*1120*/  IMAD.WIDE.U32 R10, R13, R2, RZ ;  /* 0x000000020d0a7225 */ /* 0x000fc800078e00ff */
[----:B------:R-:W-:Y:S02]  /*1130*/  IMAD.X R5, RZ, RZ, R5, P2 ;  /* 0x000000ffff057224 */ /* 0x000fe400010e0605 */
[----:B------:R-:W-:Y:S01]  /*1140*/  IMAD R13, R13, R3, R11 ;  /* 0x000000030d0d7224 */ /* 0x000fe200078e020b */
[----:B------:R-:W-:-:S03]  /*1150*/  IADD3 R11, P2, PT, -R10, R4, RZ ;  /* 0x000000040a0b7210 */ /* 0x000fc60007f5e1ff */
[-C--:B------:R-:W-:Y:S01]  /*1160*/  IMAD R5, R5, R2.reuse, R13 ;  /* 0x0000000205057224 */ /* 0x080fe200078e020d */
[----:B------:R-:W-:-:S04]  /*1170*/  ISETP.GE.U32.AND P0, PT, R11, R2, PT ;  /* 0x000000020b00720c */ /* 0x000fc80003f06070 */
[----:B------:R-:W-:Y:S02]  /*1180*/  IADD3.X R15, PT, PT, ~R5, R12, RZ, P2, !PT ;  /* 0x0000000c050f7210 */ /* 0x000fe400017fe5ff */
[----:B------:R-:W-:Y:S02]  /*1190*/  IADD3 R5, P2, PT, R11, -R2, RZ ;  /* 0x800000020b057210 */ /* 0x000fe40007f5e0ff */
[----:B------:R-:W-:-:S03]  /*11a0*/  ISETP.GE.U32.AND.EX P0, PT, R15, R3, PT, P0 ;  /* 0x000000030f00720c */ /* 0x000fc60003f06100 */
[----:B------:R-:W-:Y:S01]  /*11b0*/  IMAD.X R13, R15, 0x1, ~R3, P2 ;  /* 0x000000010f0d7824 */ /* 0x000fe200010e0e03 */
[----:B------:R-:W-:-:S04]  /*11c0*/  SEL R5, R5, R11, P0 ;  /* 0x0000000b05057207 */ /* 0x000fc80000000000 */
[----:B------:R-:W-:Y:S02]  /*11d0*/  SEL R13, R13, R15, P0 ;  /* 0x0000000f0d0d7207 */ /* 0x000fe40000000000 */
[CC--:B------:R-:W-:Y:S02]  /*11e0*/  ISETP.GE.U32.AND P0, PT, R5.reuse, R2.reuse, PT ;  /* 0x000000020500720c */ /* 0x0c0fe40003f06070 */
[----:B------:R-:W-:Y:S02]  /*11f0*/  IADD3 R10, P2, PT, R5, -R2, RZ ;  /* 0x80000002050a7210 */ /* 0x000fe40007f5e0ff */
[----:B------:R-:W-:-:S03]  /*1200*/  ISETP.GE.U32.AND.EX P0, PT, R13, R3, PT, P0 ;  /* 0x000000030d00720c */ /* 0x000fc60003f06100 */
[----:B------:R-:W-:Y:S01]  /*1210*/  IMAD.X R11, R13, 0x1, ~R3, P2 ;  /* 0x000000010d0b7824 */ /* 0x000fe200010e0e03 */
[----:B------:R-:W-:-:S04]  /*1220*/  SEL R10, R10, R5, P0 ;  /* 0x000000050a0a7207 */ /* 0x000fc80000000000 */
[----:B------:R-:W-:Y:S02]  /*1230*/  SEL R11, R11, R13, P0 ;  /* 0x0000000d0b0b7207 */ /* 0x000fe40000000000 */
[-C--:B------:R-:W-:Y:S02]  /*1240*/  IADD3 R3, P2, PT, RZ, -R10.reuse, RZ ;  /* 0x8000000aff037210 */ /* 0x080fe40007f5e0ff */
[----:B------:R-:W-:Y:S02]  /*1250*/  ISETP.NE.U32.AND P0, PT, R6, RZ, PT ;  /* 0x000000ff0600720c */ /* 0x000fe40003f05070 */
[-C--:B------:R-:W-:Y:S02]  /*1260*/  IADD3.X R2, PT, PT, RZ, ~R11.reuse, RZ, P2, !PT ;  /* 0x8000000bff027210 */ /* 0x080fe400017fe4ff */
[----:B------:R-:W-:Y:S01]  /*1270*/  SEL R10, R3, R10, !P1 ;  /* 0x0000000a030a7207 */ /* 0x000fe20004800000 */
[----:B------:R-:W-:Y:S01]  /*1280*/  IMAD.MOV.U32 R3, RZ, RZ, 0x0 ;  /* 0x00000000ff037424 */ /* 0x000fe200078e00ff */
[----:B------:R-:W-:Y:S01]  /*1290*/  SEL R11, R2, R11, !P1 ;  /* 0x0000000b020b7207 */ /* 0x000fe20004800000 */
[----:B------:R-:W-:Y:S01]  /*12a0*/  IMAD.MOV.U32 R2, RZ, RZ, R0 ;  /* 0x000000ffff027224 */ /* 0x000fe200078e0000 */
[----:B------:R-:W-:-:S04]  /*12b0*/  ISETP.NE.AND.EX P0, PT, R7, RZ, PT, P0 ;  /* 0x000000ff0700720c */ /* 0x000fc80003f05300 */
[----:B------:R-:W-:Y:S02]  /*12c0*/  SEL R10, R10, 0xffffffff, P0 ;  /* 0xffffffff0a0a7807 */ /* 0x000fe40000000000 */
[----:B------:R-:W-:Y:S01]  /*12d0*/  SEL R11, R11, 0xffffffff, P0 ;  /* 0xffffffff0b0b7807 */ /* 0x000fe20000000000 */
[----:B------:R-:W-:Y:S06]  /*12e0*/  RET.REL.NODEC R2 `(main) ;  /* 0xffffffec02447950 */ /* 0x000fec0003c3ffff */
        .weak           $__internal_3_$__cuda_sm20_rem_u64
        .type           $__internal_3_$__cuda_sm20_rem_u64,@function
        .size           $__internal_3_$__cuda_sm20_rem_u64,(.L_x_1 - $__internal_3_$__cuda_sm20_rem_u64)
$__internal_3_$__cuda_sm20_rem_u64:
        /* <DEDUP_REMOVED lines=23> */
[----:B------:R-:W-:Y:S01]  /*1460*/  IMAD.X R2, RZ, RZ, ~R3, P0 ;  /* 0x000000ffff027224 */ /* 0x000fe200000e0e03 */
[----:B------:R-:W-:-:S03]  /*1470*/  MOV R3, RZ ;  /* 0x000000ff00037202 */ /* 0x000fc60000000f00 */
        /* <DEDUP_REMOVED lines=9> */
[C---:B------:R-:W-:Y:S02]  /*1510*/  IMAD R7, R13.reuse, R9, RZ ;  /* 0x000000090d077224 */ /* 0x040fe400078e02ff */
[----:B------:R-:W-:-:S04]  /*1520*/  IMAD.HI.U32 R2, P0, R13, R8, R2 ;  /* 0x000000080d027227 */ /* 0x000fc80007800002 */
[----:B------:R-:W-:Y:S01]  /*1530*/  IMAD.HI.U32 R6, R13, R9, RZ ;  /* 0x000000090d067227 */ /* 0x000fe200078e00ff */
[----:B------:R-:W-:-:S03]  /*1540*/  IADD3 R7, P1, PT, R7, R2, RZ ;  /* 0x0000000207077210 */ /* 0x000fc60007f3e0ff */
[----:B------:R-:W-:Y:S02]  /*1550*/  IMAD.X R6, RZ, RZ, R6, P0 ;  /* 0x000000ffff067224 */ /* 0x000fe400000e0606 */
[----:B------:R-:W-:-:S04]  /*1560*/  IMAD.WIDE.U32 R2, R7, R10, RZ ;  /* 0x0000000a07027225 */ /* 0x000fc800078e00ff */
[----:B------:R-:W-:Y:S01]  /*1570*/  IMAD.X R13, RZ, RZ, R6, P1 ;  /* 0x000000ffff0d7224 */ /* 0x000fe200008e0606 */
[----:B------:R-:W-:Y:S01]  /*1580*/  IADD3 R15, P1, PT, -R2, R8, RZ ;  /* 0x00000008020f7210 */ /* 0x000fe20007f3e1ff */
[----:B------:R-:W-:Y:S01]  /*1590*/  IMAD R7, R7, R11, R3 ;  /* 0x0000000b07077224 */ /* 0x000fe200078e0203 */
[----:B------:R-:W-:Y:S02]  /*15a0*/  MOV R2, R0 ;  /* 0x0000000000027202 */ /* 0x000fe40000000f00 */
[-C--:B------:R-:W-:Y:S01]  /*15b0*/  ISETP.GE.U32.AND P0, PT, R15, R10.reuse, PT ;  /* 0x0000000a0f00720c */ /* 0x080fe20003f06070 */
[----:B------:R-:W-:-:S05]  /*15c0*/  IMAD R7, R13, R10, R7 ;  /* 0x0000000a0d077224 */ /* 0x000fca00078e0207 */
[----:B------:R-:W-:Y:S02]  /*15d0*/  IADD3.X R7, PT, PT, ~R7, R9, RZ, P1, !PT ;  /* 0x0000000907077210 */ /* 0x000fe40000ffe5ff */
[----:B------:R-:W-:Y:S02]  /*15e0*/  IADD3 R3, P1, PT, -R10, R15, RZ ;  /* 0x0000000f0a037210 */ /* 0x000fe40007f3e1ff */
[----:B------:R-:W-:-:S03]  /*15f0*/  ISETP.GE.U32.AND.EX P0, PT, R7, R11, PT, P0 ;  /* 0x0000000b0700720c */ /* 0x000fc60003f06100 */
[----:B------:R-:W-:Y:S01]  /*1600*/  IMAD.X R9, R7, 0x1, ~R11, P1 ;  /* 0x0000000107097824 */ /* 0x000fe200008e0e0b */
[----:B------:R-:W-:Y:S02]  /*1610*/  SEL R3, R3, R15, P0 ;  /* 0x0000000f03037207 */ /* 0x000fe40000000000 */
[C---:B------:R-:W-:Y:S02]  /*1620*/  ISETP.NE.U32.AND P1, PT, R10.reuse, RZ, PT ;  /* 0x000000ff0a00720c */ /* 0x040fe40003f25070 */
[----:B------:R-:W-:Y:S02]  /*1630*/  SEL R9, R9, R7, P0 ;  /* 0x0000000709097207 */ /* 0x000fe40000000000 */
[----:B------:R-:W-:Y:S02]  /*1640*/  ISETP.GE.U32.AND P0, PT, R3, R10, PT ;  /* 0x0000000a0300720c */ /* 0x000fe40003f06070 */
[----:B------:R-:W-:Y:S02]  /*1650*/  IADD3 R6, P2, PT, -R10, R3, RZ ;  /* 0x000000030a067210 */ /* 0x000fe40007f5e1ff */
[----:B------:R-:W-:-:S02]  /*1660*/  ISETP.GE.U32.AND.EX P0, PT, R9, R11, PT, P0 ;  /* 0x0000000b0900720c */ /* 0x000fc40003f06100 */
[----:B------:R-:W-:Y:S01]  /*1670*/  ISETP.NE.AND.EX P1, PT, R11, RZ, PT, P1 ;  /* 0x000000ff0b00720c */ /* 0x000fe20003f25310 */
[----:B------:R-:W-:Y:S01]  /*1680*/  IMAD.X R7, R9, 0x1, ~R11, P2 ;  /* 0x0000000109077824 */ /* 0x000fe200010e0e0b */
[----:B------:R-:W-:Y:S01]  /*1690*/  SEL R6, R6, R3, P0 ;  /* 0x0000000306067207 */ /* 0x000fe20000000000 */
[----:B------:R-:W-:-:S03]  /*16a0*/  IMAD.MOV.U32 R3, RZ, RZ, 0x0 ;  /* 0x00000000ff037424 */ /* 0x000fc600078e00ff */
[----:B------:R-:W-:Y:S02]  /*16b0*/  SEL R7, R7, R9, P0 ;  /* 0x0000000907077207 */ /* 0x000fe40000000000 */
[----:B------:R-:W-:Y:S02]  /*16c0*/  SEL R6, R6, 0xffffffff, P1 ;  /* 0xffffffff06067807 */ /* 0x000fe40000800000 */
[----:B------:R-:W-:Y:S01]  /*16d0*/  SEL R7, R7, 0xffffffff, P1 ;  /* 0xffffffff07077807 */ /* 0x000fe20000800000 */
[----:B------:R-:W-:Y:S06]  /*16e0*/  RET.REL.NODEC R2 `(main) ;  /* 0xffffffe802447950 */ /* 0x000fec0003c3ffff */
.L_x_0:
[----:B------:R-:W-:-:S00]  /*16f0*/  BRA `(.L_x_0) ;  /* 0xfffffffc00fc7947 */ /* 0x000fc0000383ffff */
[----:B------:R-:W-:-:S00]  /*1700*/  NOP ;  /* 0x0000000000007918 */ /* 0x000fc00000000000 */
[----:B------:R-:W-:-:S00]  /*1710*/  NOP ;  /* 0x0000000000007918 */ /* 0x000fc00000000000 */
[----:B------:R-:W-:-:S00]  /*1720*/  NOP ;  /* 0x0000000000007918 */ /* 0x000fc00000000000 */
[----:B------:R-:W-:-:S00]  /*1730*/  NOP ;  /* 0x0000000000007918 */ /* 0x000fc00000000000 */
[----:B------:R-:W-:-:S00]  /*1740*/  NOP ;  /* 0x0000000000007918 */ /* 0x000fc00000000000 */
[----:B------:R-:W-:-:S00]  /*1750*/  NOP ;  /* 0x0000000000007918 */ /* 0x000fc00000000000 */
[----:B------:R-:W-:-:S00]  /*1760*/  NOP ;  /* 0x0000000000007918 */ /* 0x000fc00000000000 */
[----:B------:R-:W-:-:S00]  /*1770*/  NOP ;  /* 0x0000000000007918 */ /* 0x000fc00000000000 */
.L_x_1:


//--------------------- .nv.shared.reserved.0     --------------------------
	.section	.nv.shared.reserved.0,"aw",@nobits
	.weak		__nv_reservedSMEM_offset_0_alias
	.size		__nv_reservedSMEM_offset_0_alias, 0, 64
	.other		__nv_reservedSMEM_offset_0_alias,@"STO_CUDA_RESERVED_SHARED STV_DEFAULT"
__nv_reservedSMEM_offset_0_alias:
	.zero		0
	.zero		64


//--------------------- .nv.global                --------------------------
	.section	.nv.global,"aw",@nobits
	.align	8
.nv.global:
	.type		mem0,@object
	.size		mem0,(mem1 - mem0)
mem0:
	.zero		8
	.type		mem1,@object
	.size		mem1,(.L_1 - mem1)
mem1:
	.zero		4
.L_1:


//--------------------- .nv.constant0.main        --------------------------
	.section	.nv.constant0.main,"a",@progbits
	.sectionflags	@""
	.align	4
.nv.constant0.main:
	.zero		896


//--------------------- SYMBOLS --------------------------

	.type		.nv.reservedSmem.offset0,@object
	.size		.nv.reservedSmem.offset0,0x4
